	.headerflags	@"EF_CUDA_TEXMODE_UNIFIED EF_CUDA_64BIT_ADDRESS EF_CUDA_ACCELERATORS EF_CUDA_SM90 EF_CUDA_VIRTUAL_SM(EF_CUDA_SM90)"
	.elftype	@"ET_EXEC"


//--------------------- .nv.info                  --------------------------
	.section	.nv.info,"",@"SHT_CUDA_INFO"
	.align	4


	//----- nvinfo : EIATTR_REGCOUNT
	.align		4
        /*0000*/ 	.byte	0x04, 0x2f
        /*0002*/ 	.short	(.L_3 - .L_2)
	.align		4
.L_2:
        /*0004*/ 	.word	index@(triton_poi_fused__native_batch_norm_legit_no_training_mul_sigmoid_13)
        /*0008*/ 	.word	0x00000020


	//----- nvinfo : EIATTR_MIN_STACK_SIZE
	.align		4
.L_3:
        /*000c*/ 	.byte	0x04, 0x12
        /*000e*/ 	.short	(.L_5 - .L_4)
	.align		4
.L_4:
        /*0010*/ 	.word	index@(triton_poi_fused__native_batch_norm_legit_no_training_mul_sigmoid_13)
        /*0014*/ 	.word	0x00000000


	//----- nvinfo : EIATTR_FRAME_SIZE
	.align		4
.L_5:
        /*0018*/ 	.byte	0x04, 0x11
        /*001a*/ 	.short	(.L_7 - .L_6)
	.align		4
.L_6:
        /*001c*/ 	.word	index@(triton_poi_fused__native_batch_norm_legit_no_training_mul_sigmoid_13)
        /*0020*/ 	.word	0x00000000


	//----- nvinfo : EIATTR_MIN_STACK_SIZE
	.align		4
.L_7:
        /*0024*/ 	.byte	0x04, 0x12
        /*0026*/ 	.short	(.L_9 - .L_8)
	.align		4
.L_8:
        /*0028*/ 	.word	index@(triton_poi_fused__native_batch_norm_legit_no_training_mul_sigmoid_13)
        /*002c*/ 	.word	0x00000000
.L_9:


//--------------------- .nv.info.triton_poi_fused__native_batch_norm_legit_no_training_mul_sigmoid_13 --------------------------
	.section	.nv.info.triton_poi_fused__native_batch_norm_legit_no_training_mul_sigmoid_13,"",@"SHT_CUDA_INFO"
	.sectionflags	@""
	.align	4


	//----- nvinfo : EIATTR_CUDA_API_VERSION
	.align		4
        /*0000*/ 	.byte	0x04, 0x37
        /*0002*/ 	.short	(.L_11 - .L_10)
.L_10:
        /*0004*/ 	.word	0x0000007c


	//----- nvinfo : EIATTR_KPARAM_INFO
	.align		4
.L_11:
        /*0008*/ 	.byte	0x04, 0x17
        /*000a*/ 	.short	(.L_13 - .L_12)
.L_12:
        /*000c*/ 	.word	0x00000000
        /*0010*/ 	.short	0x0006
        /*0012*/ 	.short	0x0030
        /*0014*/ 	.byte	0x00, 0xf0, 0x11, 0x00


	//----- nvinfo : EIATTR_KPARAM_INFO
	.align		4
.L_13:
        /*0018*/ 	.byte	0x04, 0x17
        /*001a*/ 	.short	(.L_15 - .L_14)
.L_14:
        /*001c*/ 	.word	0x00000000
        /*0020*/ 	.short	0x0005
        /*0022*/ 	.short	0x0028
        /*0024*/ 	.byte	0x00, 0xf4, 0x21, 0x00


	//----- nvinfo : EIATTR_KPARAM_INFO
	.align		4
.L_15:
        /*0028*/ 	.byte	0x04, 0x17
        /*002a*/ 	.short	(.L_17 - .L_16)
.L_16:
        /*002c*/ 	.word	0x00000000
        /*0030*/ 	.short	0x0004
        /*0032*/ 	.short	0x0020
        /*0034*/ 	.byte	0x00, 0xf4, 0x21, 0x00


	//----- nvinfo : EIATTR_KPARAM_INFO
	.align		4
.L_17:
        /*0038*/ 	.byte	0x04, 0x17
        /*003a*/ 	.short	(.L_19 - .L_18)
.L_18:
        /*003c*/ 	.word	0x00000000
        /*0040*/ 	.short	0x0003
        /*0042*/ 	.short	0x0018
        /*0044*/ 	.byte	0x00, 0xf4, 0x21, 0x00


	//----- nvinfo : EIATTR_KPARAM_INFO
	.align		4
.L_19:
        /*0048*/ 	.byte	0x04, 0x17
        /*004a*/ 	.short	(.L_21 - .L_20)
.L_20:
        /*004c*/ 	.word	0x00000000
        /*0050*/ 	.short	0x0002
        /*0052*/ 	.short	0x0010
        /*0054*/ 	.byte	0x00, 0xf4, 0x21, 0x00


	//----- nvinfo : EIATTR_KPARAM_INFO
	.align		4
.L_21:
        /*0058*/ 	.byte	0x04, 0x17
        /*005a*/ 	.short	(.L_23 - .L_22)
.L_22:
        /*005c*/ 	.word	0x00000000
        /*0060*/ 	.short	0x0001
        /*0062*/ 	.short	0x0008
        /*0064*/ 	.byte	0x00, 0xf4, 0x21, 0x00


	//----- nvinfo : EIATTR_KPARAM_INFO
	.align		4
.L_23:
        /*0068*/ 	.byte	0x04, 0x17
        /*006a*/ 	.short	(.L_25 - .L_24)
.L_24:
        /*006c*/ 	.word	0x00000000
        /*0070*/ 	.short	0x0000
        /*0072*/ 	.short	0x0000
        /*0074*/ 	.byte	0x00, 0xf4, 0x21, 0x00


	//----- nvinfo : EIATTR_SPARSE_MMA_MASK
	.align		4
.L_25:
        /*0078*/ 	.byte	0x03, 0x50
        /*007a*/ 	.short	0x0000


	//----- nvinfo : EIATTR_MAXREG_COUNT
	.align		4
        /*007c*/ 	.byte	0x03, 0x1b
        /*007e*/ 	.short	0x00ff


	//----- nvinfo : EIATTR_EXIT_INSTR_OFFSETS
	.align		4
        /*0080*/ 	.byte	0x04, 0x1c
        /*0082*/ 	.short	(.L_27 - .L_26)


	//   ....[0]....
.L_26:
        /*0084*/ 	.word	0x00000c90


	//----- nvinfo : EIATTR_REQNTID
	.align		4
.L_27:
        /*0088*/ 	.byte	0x04, 0x10
        /*008a*/ 	.short	(.L_29 - .L_28)
.L_28:
        /*008c*/ 	.word	0x00000080
        /*0090*/ 	.word	0x00000001
        /*0094*/ 	.word	0x00000001


	//----- nvinfo : EIATTR_CBANK_PARAM_SIZE
	.align		4
.L_29:
        /*0098*/ 	.byte	0x03, 0x19
        /*009a*/ 	.short	0x0034


	//----- nvinfo : EIATTR_PARAM_CBANK
	.align		4
        /*009c*/ 	.byte	0x04, 0x0a
        /*009e*/ 	.short	(.L_31 - .L_30)
	.align		4
.L_30:
        /*00a0*/ 	.word	index@(.nv.constant0.triton_poi_fused__native_batch_norm_legit_no_training_mul_sigmoid_13)
        /*00a4*/ 	.short	0x0210
        /*00a6*/ 	.short	0x0034


	//----- nvinfo : EIATTR_SW_WAR
	.align		4
.L_31:
        /*00a8*/ 	.byte	0x04, 0x36
        /*00aa*/ 	.short	(.L_33 - .L_32)
.L_32:
        /*00ac*/ 	.word	0x00000008
.L_33:


//--------------------- .nv.callgraph             --------------------------
	.section	.nv.callgraph,"",@"SHT_CUDA_CALLGRAPH"
	.align	4
	.sectionentsize	8
	.align		4
        /*0000*/ 	.word	0x00000000
	.align		4
        /*0004*/ 	.word	0xffffffff
	.align		4
        /*0008*/ 	.word	0x00000000
	.align		4
        /*000c*/ 	.word	0xfffffffe
	.align		4
        /*0010*/ 	.word	0x00000000
	.align		4
        /*0014*/ 	.word	0xfffffffd
	.align		4
        /*0018*/ 	.word	0x00000000
	.align		4
        /*001c*/ 	.word	0xfffffffc


//--------------------- .nv.constant4             --------------------------
	.section	.nv.constant4,"a",@progbits
	.align	8
	.align		8
.nv.constant4:
        /*0000*/ 	.dword	_$_str
	.align		8
        /*0008*/ 	.dword	_$_str_$_2


//--------------------- .text.triton_poi_fused__native_batch_norm_legit_no_training_mul_sigmoid_13 --------------------------
	.section	.text.triton_poi_fused__native_batch_norm_legit_no_training_mul_sigmoid_13,"ax",@progbits
	.align	128
        .global         triton_poi_fused__native_batch_norm_legit_no_training_mul_sigmoid_13
        .type           triton_poi_fused__native_batch_norm_legit_no_training_mul_sigmoid_13,@function
        .size           triton_poi_fused__native_batch_norm_legit_no_training_mul_sigmoid_13,(.L_x_1 - triton_poi_fused__native_batch_norm_legit_no_training_mul_sigmoid_13)
        .other          triton_poi_fused__native_batch_norm_legit_no_training_mul_sigmoid_13,@"STO_CUDA_ENTRY STV_DEFAULT"
triton_poi_fused__native_batch_norm_legit_no_training_mul_sigmoid_13:
.text.triton_poi_fused__native_batch_norm_legit_no_training_mul_sigmoid_13:
[----:B------:R-:W-:Y:S01]  /*0000*/  LDC R1, c[0x0][0x28] ;  /* 0x00000a00ff017b82 */ /* 0x000fe20000000800 */
[----:B------:R-:W1:Y:S07]  /*0010*/  S2R R0, SR_TID.X ;  /* 0x0000000000007919 */ /* 0x000e6e0000002100 */
[----:B------:R-:W2:Y:S01]  /*0020*/  LDC.64 R4, c[0x0][0x228] ;  /* 0x00008a00ff047b82 */ /* 0x000ea20000000a00 */
[----:B------:R-:W-:Y:S01]  /*0030*/  ULDC.64 UR4, c[0x0][0x208] ;  /* 0x0000820000047ab9 */ /* 0x000fe20000000a00 */
[----:B------:R-:W3:Y:S06]  /*0040*/  S2R R7, SR_CTAID.X ;  /* 0x0000000000077919 */ /* 0x000eec0000002500 */
[----:B------:R-:W4:Y:S08]  /*0050*/  LDC.64 R12, c[0x0][0x220] ;  /* 0x00008800ff0c7b82 */ /* 0x000f300000000a00 */
[----:B------:R-:W5:Y:S08]  /*0060*/  LDC.64 R28, c[0x0][0x218] ;  /* 0x00008600ff1c7b82 */ /* 0x000f700000000a00 */
[----:B------:R-:W5:Y:S01]  /*0070*/  LDC.64 R20, c[0x0][0x230] ;  /* 0x00008c00ff147b82 */ /* 0x000f620000000a00 */
[----:B-1----:R-:W-:-:S07]  /*0080*/  SHF.L.U32 R0, R0, 0x2, RZ ;  /* 0x0000000200007819 */ /* 0x002fce00000006ff */
[----:B------:R-:W1:Y:S01]  /*0090*/  LDC.64 R24, c[0x0][0x238] ;  /* 0x00008e00ff187b82 */ /* 0x000e620000000a00 */
[----:B---3--:R-:W-:Y:S02]  /*00a0*/  SHF.R.S32.HI R3, RZ, 0x15, R7 ;  /* 0x00000015ff037819 */ /* 0x008fe40000011407 */
[----:B------:R-:W-:Y:S02]  /*00b0*/  LOP3.LUT R0, R0, 0x1fc, RZ, 0xc0, !PT ;  /* 0x000001fc00007812 */ /* 0x000fe400078ec0ff */
[----:B------:R-:W-:Y:S02]  /*00c0*/  SGXT R3, R3, 0x1 ;  /* 0x000000010303781a */ /* 0x000fe40000000200 */
[----:B------:R-:W-:-:S04]  /*00d0*/  LEA R0, R7, R0, 0xa ;  /* 0x0000000007007211 */ /* 0x000fc800078e50ff */
[----:B------:R-:W-:-:S04]  /*00e0*/  LEA.HI R3, R3, R0, RZ, 0x8 ;  /* 0x0000000003037211 */ /* 0x000fc800078f40ff */
[----:B------:R-:W-:-:S04]  /*00f0*/  LOP3.LUT R3, R3, 0xffffff00, RZ, 0xc0, !PT ;  /* 0xffffff0003037812 */ /* 0x000fc800078ec0ff */
[----:B------:R-:W-:-:S05]  /*0100*/  IADD3 R3, R0, -R3, RZ ;  /* 0x8000000300037210 */ /* 0x000fca0007ffe0ff */
[----:B--2---:R-:W-:-:S06]  /*0110*/  IMAD.WIDE R4, R3, 0x4, R4 ;  /* 0x0000000403047825 */ /* 0x004fcc00078e0204 */
[----:B------:R-:W2:Y:S01]  /*0120*/  LDG.E.EL.128 R4, desc[UR4][R4.64] ;  /* 0x0000000404047981 */ /* 0x000ea2000c2e1d00 */
[----:B----4-:R-:W-:-:S04]  /*0130*/  IMAD.WIDE R12, R3, 0x4, R12 ;  /* 0x00000004030c7825 */ /* 0x010fc800078e020c */
[----:B-----5:R-:W-:Y:S02]  /*0140*/  IMAD.WIDE R28, R0, 0x4, R28 ;  /* 0x00000004001c7825 */ /* 0x020fe400078e021c */
[----:B------:R-:W3:Y:S04]  /*0150*/  LDG.E.EL.128 R12, desc[UR4][R12.64] ;  /* 0x000000040c0c7981 */ /* 0x000ee8000c2e1d00 */
[----:B------:R-:W3:Y:S01]  /*0160*/  LDG.E.128 R16, desc[UR4][R28.64] ;  /* 0x000000041c107981 */ /* 0x000ee2000c1e1d00 */
[----:B0-----:R-:W-:-:S04]  /*0170*/  IMAD.WIDE R20, R3, 0x4, R20 ;  /* 0x0000000403147825 */ /* 0x001fc800078e0214 */
[----:B-1----:R-:W-:-:S06]  /*0180*/  IMAD.WIDE R24, R3, 0x4, R24 ;  /* 0x0000000403187825 */ /* 0x002fcc00078e0218 */
[----:B------:R-:W4:Y:S01]  /*0190*/  LDG.E.EL.128 R24, desc[UR4][R24.64] ;  /* 0x0000000418187981 */ /* 0x000f22000c2e1d00 */
[----:B--2---:R-:W-:-:S04]  /*01a0*/  FADD R2, R4, 9.9999997473787516356e-06 ;  /* 0x3727c5ac04027421 */ /* 0x004fc80000000000 */
[----:B------:R0:W1:Y:S02]  /*01b0*/  MUFU.SQRT R8, R2 ;  /* 0x0000000200087308 */ /* 0x0000640000002000 */
[----:B0-----:R-:W-:Y:S01]  /*01c0*/  HFMA2.MMA R2, -RZ, RZ, 1.625, 0 ;  /* 0x3e800000ff027435 */ /* 0x001fe200000001ff */
[C---:B-1----:R-:W-:Y:S02]  /*01d0*/  FSETP.GT.AND P0, PT, R8.reuse, 8.50705917302346158658e+37, PT ;  /* 0x7e8000000800780b */ /* 0x042fe40003f04000 */
[----:B------:R-:W-:-:S11]  /*01e0*/  FSETP.GEU.AND P1, PT, R8, 1.175494350822287508e-38, PT ;  /* 0x008000000800780b */ /* 0x000fd60003f2e000 */
[----:B------:R-:W-:-:S04]  /*01f0*/  @P0 FMUL R8, R8, 0.25 ;  /* 0x3e80000008080820 */ /* 0x000fc80000400000 */
[----:B------:R-:W-:-:S04]  /*0200*/  @!P1 FMUL R8, R8, 16777216 ;  /* 0x4b80000008089820 */ /* 0x000fc80000400000 */
[----:B------:R0:W1:Y:S01]  /*0210*/  MUFU.RCP R4, R8 ;  /* 0x0000000800047308 */ /* 0x0000620000001000 */
[----:B------:R-:W-:Y:S01]  /*0220*/  FSEL R23, R2, 1, P0 ;  /* 0x3f80000002177808 */ /* 0x000fe20000000000 */
[----:B0-----:R-:W2:Y:S04]  /*0230*/  LDG.E.128 R8, desc[UR4][R28.64+0x800] ;  /* 0x000800041c087981 */ /* 0x001ea8000c1e1d00 */
[----:B------:R-:W-:-:S04]  /*0240*/  @!P1 FMUL R23, R23, 16777216 ;  /* 0x4b80000017179820 */ /* 0x000fc80000400000 */
[----:B-1----:R-:W-:Y:S02]  /*0250*/  FMUL R3, R4, R23 ;  /* 0x0000001704037220 */ /* 0x002fe40000400000 */
[----:B------:R-:W4:Y:S01]  /*0260*/  LDG.E.EL.128 R20, desc[UR4][R20.64] ;  /* 0x0000000414147981 */ /* 0x000f22000c2e1d00 */
[----:B------:R-:W-:Y:S01]  /*0270*/  FADD R5, R5, 9.9999997473787516356e-06 ;  /* 0x3727c5ac05057421 */ /* 0x000fe20000000000 */
[----:B------:R-:W-:-:S05]  /*0280*/  FADD R6, R6, 9.9999997473787516356e-06 ;  /* 0x3727c5ac06067421 */ /* 0x000fca0000000000 */
[----:B------:R-:W0:Y:S08]  /*0290*/  MUFU.SQRT R5, R5 ;  /* 0x0000000500057308 */ /* 0x000e300000002000 */
[----:B------:R-:W1:Y:S01]  /*02a0*/  MUFU.SQRT R6, R6 ;  /* 0x0000000600067308 */ /* 0x000e620000002000 */
[----:B------:R-:W-:Y:S01]  /*02b0*/  FADD R4, R7, 9.9999997473787516356e-06 ;  /* 0x3727c5ac07047421 */ /* 0x000fe20000000000 */
[----:B0-----:R-:W-:-:S06]  /*02c0*/  FSETP.GT.AND P0, PT, R5, 8.50705917302346158658e+37, PT ;  /* 0x7e8000000500780b */ /* 0x001fcc0003f04000 */
[----:B------:R-:W0:Y:S01]  /*02d0*/  MUFU.SQRT R4, R4 ;  /* 0x0000000400047308 */ /* 0x000e220000002000 */
[C---:B------:R-:W-:Y:S02]  /*02e0*/  FSETP.GEU.AND P3, PT, R5.reuse, 1.175494350822287508e-38, PT ;  /* 0x008000000500780b */ /* 0x040fe40003f6e000 */
[C---:B-1----:R-:W-:Y:S02]  /*02f0*/  FSETP.GT.AND P1, PT, R6.reuse, 8.50705917302346158658e+37, PT ;  /* 0x7e8000000600780b */ /* 0x042fe40003f24000 */
[----:B------:R-:W-:Y:S02]  /*0300*/  FSETP.GEU.AND P4, PT, R6, 1.175494350822287508e-38, PT ;  /* 0x008000000600780b */ /* 0x000fe40003f8e000 */
[----:B------:R-:W-:Y:S01]  /*0310*/  @P0 FMUL R5, R5, 0.25 ;  /* 0x3e80000005050820 */ /* 0x000fe20000400000 */
[----:B0-----:R-:W-:-:S06]  /*0320*/  FSETP.GT.AND P2, PT, R4, 8.50705917302346158658e+37, PT ;  /* 0x7e8000000400780b */ /* 0x001fcc0003f44000 */
[----:B------:R-:W-:Y:S02]  /*0330*/  @!P3 FMUL R5, R5, 16777216 ;  /* 0x4b8000000505b820 */ /* 0x000fe40000400000 */
[----:B------:R-:W-:Y:S02]  /*0340*/  @P1 FMUL R6, R6, 0.25 ;  /* 0x3e80000006061820 */ /* 0x000fe40000400000 */
[----:B------:R0:W1:Y:S02]  /*0350*/  MUFU.RCP R7, R5 ;  /* 0x0000000500077308 */ /* 0x0000640000001000 */
[----:B------:R-:W-:Y:S01]  /*0360*/  @!P4 FMUL R6, R6, 16777216 ;  /* 0x4b8000000606c820 */ /* 0x000fe20000400000 */
[----:B------:R-:W-:Y:S01]  /*0370*/  FSETP.GEU.AND P5, PT, R4, 1.175494350822287508e-38, PT ;  /* 0x008000000400780b */ /* 0x000fe20003fae000 */
[----:B---3--:R-:W-:Y:S01]  /*0380*/  FADD R16, R16, -R12 ;  /* 0x8000000c10107221 */ /* 0x008fe20000000000 */
[----:B------:R-:W-:Y:S01]  /*0390*/  @P2 FMUL R4, R4, 0.25 ;  /* 0x3e80000004042820 */ /* 0x000fe20000400000 */
[----:B0-----:R-:W-:-:S05]  /*03a0*/  FSEL R5, R2, 1, P1 ;  /* 0x3f80000002057808 */ /* 0x001fca0000800000 */
[----:B------:R-:W-:-:S05]  /*03b0*/  @!P4 FMUL R5, R5, 16777216 ;  /* 0x4b8000000505c820 */ /* 0x000fca0000400000 */
[----:B------:R-:W-:-:S06]  /*03c0*/  @!P5 FMUL R4, R4, 16777216 ;  /* 0x4b8000000404d820 */ /* 0x000fcc0000400000 */
[----:B------:R-:W-:Y:S01]  /*03d0*/  MUFU.RCP R4, R4 ;  /* 0x0000000400047308 */ /* 0x000fe20000001000 */
[----:B------:R-:W-:Y:S01]  /*03e0*/  FADD R19, R19, -R15 ;  /* 0x8000000f13137221 */ /* 0x000fe20000000000 */
[----:B--2---:R-:W-:-:S04]  /*03f0*/  FADD R8, R8, -R12 ;  /* 0x8000000c08087221 */ /* 0x004fc80000000000 */
[-C--:B------:R-:W-:Y:S02]  /*0400*/  FMUL R29, R8, R3.reuse ;  /* 0x00000003081d7220 */ /* 0x080fe40000400000 */
[----:B------:R-:W0:Y:S01]  /*0410*/  MUFU.RCP R8, R6 ;  /* 0x0000000600087308 */ /* 0x000e220000001000 */
[----:B------:R-:W-:Y:S01]  /*0420*/  FSEL R12, R2, 1, P0 ;  /* 0x3f800000020c7808 */ /* 0x000fe20000000000 */
[----:B------:R-:W-:-:S04]  /*0430*/  FMUL R3, R16, R3 ;  /* 0x0000000310037220 */ /* 0x000fc80000400000 */
[----:B------:R-:W-:Y:S01]  /*0440*/  @!P3 FMUL R12, R12, 16777216 ;  /* 0x4b8000000c0cb820 */ /* 0x000fe20000400000 */
[----:B----4-:R-:W-:-:S03]  /*0450*/  FFMA R3, R20, R3, R24 ;  /* 0x0000000314037223 */ /* 0x010fc60000000018 */
[----:B-1----:R-:W-:Y:S01]  /*0460*/  FMUL R7, R7, R12 ;  /* 0x0000000c07077220 */ /* 0x002fe20000400000 */
[----:B------:R-:W-:Y:S01]  /*0470*/  FADD R12, R17, -R13 ;  /* 0x8000000d110c7221 */ /* 0x000fe20000000000 */
[----:B------:R-:W-:Y:S01]  /*0480*/  FADD R17, R18, -R14 ;  /* 0x8000000e12117221 */ /* 0x000fe20000000000 */
[----:B------:R-:W-:Y:S01]  /*0490*/  FADD R16, RZ, -R3 ;  /* 0x80000003ff107221 */ /* 0x000fe20000000000 */
[----:B0-----:R-:W-:-:S03]  /*04a0*/  FMUL R8, R8, R5 ;  /* 0x0000000508087220 */ /* 0x001fc60000400000 */
[----:B------:R-:W-:Y:S01]  /*04b0*/  FMUL R16, R16, 1.4426950216293334961 ;  /* 0x3fb8aa3b10107820 */ /* 0x000fe20000400000 */
[----:B------:R-:W-:Y:S01]  /*04c0*/  FMUL R17, R17, R8 ;  /* 0x0000000811117220 */ /* 0x000fe20000400000 */
[----:B------:R-:W-:Y:S01]  /*04d0*/  FFMA R20, R20, R29, R24 ;  /* 0x0000001d14147223 */ /* 0x000fe20000000018 */
[----:B------:R-:W-:Y:S02]  /*04e0*/  FSEL R29, R2, 1, P2 ;  /* 0x3f800000021d7808 */ /* 0x000fe40001000000 */
[----:B------:R-:W-:Y:S01]  /*04f0*/  FFMA R6, R22, R17, R26 ;  /* 0x0000001116067223 */ /* 0x000fe2000000001a */
[----:B------:R-:W-:Y:S01]  /*0500*/  FADD R17, R10, -R14 ;  /* 0x8000000e0a117221 */ /* 0x000fe20000000000 */
[----:B------:R-:W-:Y:S01]  /*0510*/  FSETP.GEU.AND P3, PT, R16, -126, PT ;  /* 0xc2fc00001000780b */ /* 0x000fe20003f6e000 */
[----:B------:R-:W-:Y:S01]  /*0520*/  FADD R10, R9, -R13 ;  /* 0x8000000d090a7221 */ /* 0x000fe20000000000 */
[----:B------:R-:W-:Y:S01]  /*0530*/  FMUL R12, R12, R7 ;  /* 0x000000070c0c7220 */ /* 0x000fe20000400000 */
[----:B------:R-:W-:-:S02]  /*0540*/  @!P5 FMUL R29, R29, 16777216 ;  /* 0x4b8000001d1dd820 */ /* 0x000fc40000400000 */
[----:B------:R-:W-:Y:S01]  /*0550*/  FMUL R10, R10, R7 ;  /* 0x000000070a0a7220 */ /* 0x000fe20000400000 */
[----:B------:R-:W-:Y:S01]  /*0560*/  FFMA R5, R21, R12, R25 ;  /* 0x0000000c15057223 */ /* 0x000fe20000000019 */
[----:B------:R-:W-:Y:S01]  /*0570*/  FADD R7, RZ, -R20 ;  /* 0x80000014ff077221 */ /* 0x000fe20000000000 */
[----:B------:R-:W-:Y:S01]  /*0580*/  FMUL R4, R4, R29 ;  /* 0x0000001d04047220 */ /* 0x000fe20000400000 */
[----:B------:R-:W-:Y:S01]  /*0590*/  FADD R11, R11, -R15 ;  /* 0x8000000f0b0b7221 */ /* 0x000fe20000000000 */
[----:B------:R-:W-:Y:S01]  /*05a0*/  FFMA R21, R21, R10, R25 ;  /* 0x0000000a15157223 */ /* 0x000fe20000000019 */
[----:B------:R-:W-:Y:S01]  /*05b0*/  FMUL R10, R7, 1.4426950216293334961 ;  /* 0x3fb8aa3b070a7820 */ /* 0x000fe20000400000 */
[----:B------:R-:W-:Y:S01]  /*05c0*/  FMUL R17, R17, R8 ;  /* 0x0000000811117220 */ /* 0x000fe20000400000 */
[-C--:B------:R-:W-:Y:S01]  /*05d0*/  FMUL R8, R11, R4.reuse ;  /* 0x000000040b087220 */ /* 0x080fe20000400000 */
[----:B------:R-:W-:Y:S01]  /*05e0*/  FADD R7, RZ, -R21 ;  /* 0x80000015ff077221 */ /* 0x000fe20000000000 */
[----:B------:R-:W-:Y:S01]  /*05f0*/  @!P3 FMUL R16, R16, 0.5 ;  /* 0x3f0000001010b820 */ /* 0x000fe20000400000 */
[----:B------:R-:W-:-:S02]  /*0600*/  FMUL R4, R19, R4 ;  /* 0x0000000413047220 */ /* 0x000fc40000400000 */
[----:B------:R-:W-:Y:S02]  /*0610*/  FMUL R13, R7, 1.4426950216293334961 ;  /* 0x3fb8aa3b070d7820 */ /* 0x000fe40000400000 */
[C---:B------:R-:W-:Y:S01]  /*0620*/  FFMA R7, R23.reuse, R4, R27 ;  /* 0x0000000417077223 */ /* 0x040fe2000000001b */
[----:B------:R-:W-:Y:S01]  /*0630*/  FADD R14, RZ, -R6 ;  /* 0x80000006ff0e7221 */ /* 0x000fe20000000000 */
[----:B------:R-:W0:Y:S01]  /*0640*/  MUFU.EX2 R16, R16 ;  /* 0x0000001000107308 */ /* 0x000e220000000800 */
[----:B------:R-:W-:Y:S01]  /*0650*/  FADD R12, RZ, -R5 ;  /* 0x80000005ff0c7221 */ /* 0x000fe20000000000 */
[----:B------:R-:W-:Y:S01]  /*0660*/  FFMA R22, R22, R17, R26 ;  /* 0x0000001116167223 */ /* 0x000fe2000000001a */
[----:B------:R-:W-:Y:S01]  /*0670*/  FADD R4, RZ, -R7 ;  /* 0x80000007ff047221 */ /* 0x000fe20000000000 */
[----:B------:R-:W-:Y:S01]  /*0680*/  FFMA R23, R23, R8, R27 ;  /* 0x0000000817177223 */ /* 0x000fe2000000001b */
[----:B------:R-:W-:Y:S01]  /*0690*/  FMUL R9, R14, 1.4426950216293334961 ;  /* 0x3fb8aa3b0e097820 */ /* 0x000fe20000400000 */
[----:B------:R-:W-:Y:S01]  /*06a0*/  FMUL R12, R12, 1.4426950216293334961 ;  /* 0x3fb8aa3b0c0c7820 */ /* 0x000fe20000400000 */
[----:B------:R-:W-:Y:S01]  /*06b0*/  FADD R11, RZ, -R22 ;  /* 0x80000016ff0b7221 */ /* 0x000fe20000000000 */
[----:B------:R-:W-:Y:S01]  /*06c0*/  FMUL R8, R4, 1.4426950216293334961 ;  /* 0x3fb8aa3b04087820 */ /* 0x000fe20000400000 */
[----:B------:R-:W-:Y:S01]  /*06d0*/  FADD R4, RZ, -R23 ;  /* 0x80000017ff047221 */ /* 0x000fe20000000000 */
[----:B------:R-:W-:Y:S01]  /*06e0*/  FSETP.GEU.AND P5, PT, R9, -126, PT ;  /* 0xc2fc00000900780b */ /* 0x000fe20003fae000 */
[----:B------:R-:W-:Y:S01]  /*06f0*/  FMUL R11, R11, 1.4426950216293334961 ;  /* 0x3fb8aa3b0b0b7820 */ /* 0x000fe20000400000 */
[----:B------:R-:W-:Y:S01]  /*0700*/  FSETP.GEU.AND P4, PT, R12, -126, PT ;  /* 0xc2fc00000c00780b */ /* 0x000fe20003f8e000 */
[----:B------:R-:W-:Y:S01]  /*0710*/  FMUL R15, R4, 1.4426950216293334961 ;  /* 0x3fb8aa3b040f7820 */ /* 0x000fe20000400000 */
[----:B------:R-:W-:Y:S01]  /*0720*/  FSETP.GEU.AND P0, PT, R13, -126, PT ;  /* 0xc2fc00000d00780b */ /* 0x000fe20003f0e000 */
[----:B0-----:R-:W-:Y:S01]  /*0730*/  @!P3 FMUL R16, R16, R16 ;  /* 0x000000101010b220 */ /* 0x001fe20000400000 */
[----:B------:R-:W-:-:S02]  /*0740*/  FSETP.GEU.AND P6, PT, R10, -126, PT ;  /* 0xc2fc00000a00780b */ /* 0x000fc40003fce000 */
[----:B------:R-:W-:Y:S02]  /*0750*/  FSETP.GEU.AND P2, PT, R8, -126, PT ;  /* 0xc2fc00000800780b */ /* 0x000fe40003f4e000 */
[----:B------:R-:W-:Y:S02]  /*0760*/  FSETP.GEU.AND P1, PT, R11, -126, PT ;  /* 0xc2fc00000b00780b */ /* 0x000fe40003f2e000 */
[----:B------:R-:W-:Y:S01]  /*0770*/  FSETP.GEU.AND P3, PT, R15, -126, PT ;  /* 0xc2fc00000f00780b */ /* 0x000fe20003f6e000 */
[----:B------:R-:W-:Y:S02]  /*0780*/  @!P5 FMUL R9, R9, 0.5 ;  /* 0x3f0000000909d820 */ /* 0x000fe40000400000 */
[----:B------:R-:W-:Y:S02]  /*0790*/  @!P4 FMUL R12, R12, 0.5 ;  /* 0x3f0000000c0cc820 */ /* 0x000fe40000400000 */
[----:B------:R-:W-:Y:S02]  /*07a0*/  @!P0 FMUL R13, R13, 0.5 ;  /* 0x3f0000000d0d8820 */ /* 0x000fe40000400000 */
[----:B------:R-:W-:Y:S01]  /*07b0*/  @!P6 FMUL R10, R10, 0.5 ;  /* 0x3f0000000a0ae820 */ /* 0x000fe20000400000 */
[----:B------:R-:W0:Y:S01]  /*07c0*/  MUFU.EX2 R9, R9 ;  /* 0x0000000900097308 */ /* 0x000e220000000800 */
[----:B------:R-:W-:-:S02]  /*07d0*/  @!P2 FMUL R8, R8, 0.5 ;  /* 0x3f0000000808a820 */ /* 0x000fc40000400000 */
[----:B------:R-:W-:Y:S02]  /*07e0*/  @!P1 FMUL R11, R11, 0.5 ;  /* 0x3f0000000b0b9820 */ /* 0x000fe40000400000 */
[----:B------:R-:W-:-:S03]  /*07f0*/  @!P3 FMUL R15, R15, 0.5 ;  /* 0x3f0000000f0fb820 */ /* 0x000fc60000400000 */
[----:B------:R-:W1:Y:S08]  /*0800*/  MUFU.EX2 R12, R12 ;  /* 0x0000000c000c7308 */ /* 0x000e700000000800 */
[----:B------:R-:W2:Y:S08]  /*0810*/  MUFU.EX2 R13, R13 ;  /* 0x0000000d000d7308 */ /* 0x000eb00000000800 */
[----:B------:R-:W3:Y:S01]  /*0820*/  MUFU.EX2 R14, R11 ;  /* 0x0000000b000e7308 */ /* 0x000ee20000000800 */
[----:B------:R-:W-:-:S07]  /*0830*/  FADD R4, R16, 1 ;  /* 0x3f80000010047421 */ /* 0x000fce0000000000 */
[----:B------:R-:W4:Y:S08]  /*0840*/  MUFU.EX2 R10, R10 ;  /* 0x0000000a000a7308 */ /* 0x000f300000000800 */
[----:B------:R-:W5:Y:S08]  /*0850*/  MUFU.EX2 R8, R8 ;  /* 0x0000000800087308 */ /* 0x000f700000000800 */
[----:B------:R-:W5:Y:S01]  /*0860*/  MUFU.EX2 R15, R15 ;  /* 0x0000000f000f7308 */ /* 0x000f620000000800 */
[----:B0-----:R-:W-:Y:S01]  /*0870*/  @!P5 FMUL R9, R9, R9 ;  /* 0x000000090909d220 */ /* 0x001fe20000400000 */
[----:B-1----:R-:W-:Y:S01]  /*0880*/  @!P4 FMUL R12, R12, R12 ;  /* 0x0000000c0c0cc220 */ /* 0x002fe20000400000 */
[----:B------:R-:W-:Y:S01]  /*0890*/  FSETP.GT.AND P4, PT, R4, 8.50705917302346158658e+37, PT ;  /* 0x7e8000000400780b */ /* 0x000fe20003f84000 */
[----:B--2---:R-:W-:Y:S01]  /*08a0*/  @!P0 FMUL R13, R13, R13 ;  /* 0x0000000d0d0d8220 */ /* 0x004fe20000400000 */
[----:B------:R-:W-:Y:S01]  /*08b0*/  FADD R9, R9, 1 ;  /* 0x3f80000009097421 */ /* 0x000fe20000000000 */
[----:B---3--:R-:W-:Y:S01]  /*08c0*/  @!P1 FMUL R14, R14, R14 ;  /* 0x0000000e0e0e9220 */ /* 0x008fe20000400000 */
[----:B------:R-:W-:Y:S01]  /*08d0*/  FADD R12, R12, 1 ;  /* 0x3f8000000c0c7421 */ /* 0x000fe20000000000 */
[----:B----4-:R-:W-:Y:S01]  /*08e0*/  @!P6 FMUL R10, R10, R10 ;  /* 0x0000000a0a0ae220 */ /* 0x010fe20000400000 */
[----:B-----5:R-:W-:Y:S01]  /*08f0*/  @!P2 FMUL R8, R8, R8 ;  /* 0x000000080808a220 */ /* 0x020fe20000400000 */
[----:B------:R-:W-:Y:S01]  /*0900*/  FADD R17, R13, 1 ;  /* 0x3f8000000d117421 */ /* 0x000fe20000000000 */
[----:B------:R-:W-:Y:S01]  /*0910*/  FADD R13, R14, 1 ;  /* 0x3f8000000e0d7421 */ /* 0x000fe20000000000 */
[----:B------:R-:W-:Y:S01]  /*0920*/  FSETP.GT.AND P6, PT, R9, 8.50705917302346158658e+37, PT ;  /* 0x7e8000000900780b */ /* 0x000fe20003fc4000 */
[----:B------:R-:W-:Y:S01]  /*0930*/  FADD R16, R10, 1 ;  /* 0x3f8000000a107421 */ /* 0x000fe20000000000 */
[----:B------:R-:W-:Y:S01]  /*0940*/  @!P3 FMUL R15, R15, R15 ;  /* 0x0000000f0f0fb220 */ /* 0x000fe20000400000 */
[----:B------:R-:W-:Y:S01]  /*0950*/  FADD R14, R8, 1 ;  /* 0x3f800000080e7421 */ /* 0x000fe20000000000 */
[----:B------:R-:W-:-:S02]  /*0960*/  FSETP.GT.AND P5, PT, R12, 8.50705917302346158658e+37, PT ;  /* 0x7e8000000c00780b */ /* 0x000fc40003fa4000 */
[----:B------:R-:W-:Y:S01]  /*0970*/  FADD R18, R15, 1 ;  /* 0x3f8000000f127421 */ /* 0x000fe20000000000 */
[----:B------:R-:W-:Y:S01]  /*0980*/  FSETP.GT.AND P0, PT, R16, 8.50705917302346158658e+37, PT ;  /* 0x7e8000001000780b */ /* 0x000fe20003f04000 */
[----:B------:R-:W-:Y:S01]  /*0990*/  @P4 FMUL R4, R4, 0.25 ;  /* 0x3e80000004044820 */ /* 0x000fe20000400000 */
[----:B------:R-:W-:Y:S02]  /*09a0*/  FSETP.GT.AND P3, PT, R13, 8.50705917302346158658e+37, PT ;  /* 0x7e8000000d00780b */ /* 0x000fe40003f64000 */
[----:B------:R-:W-:Y:S02]  /*09b0*/  FSETP.GT.AND P2, PT, R14, 8.50705917302346158658e+37, PT ;  /* 0x7e8000000e00780b */ /* 0x000fe40003f44000 */
[----:B------:R-:W-:Y:S02]  /*09c0*/  FSEL R19, R2, 1, P4 ;  /* 0x3f80000002137808 */ /* 0x000fe40002000000 */
[----:B------:R-:W-:Y:S02]  /*09d0*/  FSETP.GT.AND P1, PT, R17, 8.50705917302346158658e+37, PT ;  /* 0x7e8000001100780b */ /* 0x000fe40003f24000 */
[----:B------:R-:W-:Y:S01]  /*09e0*/  FSETP.GT.AND P4, PT, R18, 8.50705917302346158658e+37, PT ;  /* 0x7e8000001200780b */ /* 0x000fe20003f84000 */
[----:B------:R-:W-:Y:S01]  /*09f0*/  @P6 FMUL R9, R9, 0.25 ;  /* 0x3e80000009096820 */ /* 0x000fe20000400000 */
[----:B------:R-:W-:Y:S01]  /*0a00*/  @P5 FMUL R12, R12, 0.25 ;  /* 0x3e8000000c0c5820 */ /* 0x000fe20000400000 */
[----:B------:R-:W0:Y:S01]  /*0a10*/  MUFU.RCP R4, R4 ;  /* 0x0000000400047308 */ /* 0x000e220000001000 */
[----:B------:R-:W-:Y:S01]  /*0a20*/  @P0 FMUL R16, R16, 0.25 ;  /* 0x3e80000010100820 */ /* 0x000fe20000400000 */
[----:B------:R-:W-:-:S02]  /*0a30*/  @P3 FMUL R13, R13, 0.25 ;  /* 0x3e8000000d0d3820 */ /* 0x000fc40000400000 */
[----:B------:R-:W-:-:S04]  /*0a40*/  @P2 FMUL R14, R14, 0.25 ;  /* 0x3e8000000e0e2820 */ /* 0x000fc80000400000 */
[----:B------:R-:W1:Y:S01]  /*0a50*/  MUFU.RCP R10, R12 ;  /* 0x0000000c000a7308 */ /* 0x000e620000001000 */
[----:B------:R-:W-:Y:S01]  /*0a60*/  @P1 FMUL R17, R17, 0.25 ;  /* 0x3e80000011111820 */ /* 0x000fe20000400000 */
[----:B------:R-:W-:-:S06]  /*0a70*/  @P4 FMUL R18, R18, 0.25 ;  /* 0x3e80000012124820 */ /* 0x000fcc0000400000 */
[----:B------:R2:W3:Y:S02]  /*0a80*/  MUFU.RCP R11, R9 ;  /* 0x00000009000b7308 */ /* 0x0004e40000001000 */
[----:B--2---:R-:W2:Y:S06]  /*0a90*/  LDC.64 R8, c[0x0][0x210] ;  /* 0x00008400ff087b82 */ /* 0x004eac0000000a00 */
[----:B------:R-:W4:Y:S01]  /*0aa0*/  MUFU.RCP R12, R16 ;  /* 0x00000010000c7308 */ /* 0x000f220000001000 */
[C---:B------:R-:W-:Y:S02]  /*0ab0*/  FSEL R25, R2.reuse, 1, P5 ;  /* 0x3f80000002197808 */ /* 0x040fe40002800000 */
[----:B------:R-:W-:-:S05]  /*0ac0*/  FSEL R24, R2, 1, P6 ;  /* 0x3f80000002187808 */ /* 0x000fca0003000000 */
[----:B------:R5:W0:Y:S08]  /*0ad0*/  MUFU.RCP R15, R17 ;  /* 0x00000011000f7308 */ /* 0x000a300000001000 */
[----:B------:R-:W0:Y:S08]  /*0ae0*/  MUFU.RCP R13, R13 ;  /* 0x0000000d000d7308 */ /* 0x000e300000001000 */
[----:B------:R-:W2:Y:S08]  /*0af0*/  MUFU.RCP R14, R14 ;  /* 0x0000000e000e7308 */ /* 0x000eb00000001000 */
[----:B------:R-:W2:Y:S01]  /*0b00*/  MUFU.RCP R16, R18 ;  /* 0x0000001200107308 */ /* 0x000ea20000001000 */
[----:B0-----:R-:W-:Y:S01]  /*0b10*/  FMUL R4, R4, R19 ;  /* 0x0000001304047220 */ /* 0x001fe20000400000 */
[----:B-1----:R-:W-:Y:S01]  /*0b20*/  FMUL R10, R10, R25 ;  /* 0x000000190a0a7220 */ /* 0x002fe20000400000 */
[----:B---3--:R-:W-:Y:S01]  /*0b30*/  FMUL R11, R11, R24 ;  /* 0x000000180b0b7220 */ /* 0x008fe20000400000 */
[----:B-----5:R-:W-:-:S02]  /*0b40*/  FSEL R17, R2, 1, P0 ;  /* 0x3f80000002117808 */ /* 0x020fc40000000000 */
[C---:B------:R-:W-:Y:S02]  /*0b50*/  FSEL R24, R2.reuse, 1, P1 ;  /* 0x3f80000002187808 */ /* 0x040fe40000800000 */
[C---:B------:R-:W-:Y:S02]  /*0b60*/  FSEL R26, R2.reuse, 1, P3 ;  /* 0x3f800000021a7808 */ /* 0x040fe40001800000 */
[C---:B------:R-:W-:Y:S02]  /*0b70*/  FSEL R19, R2.reuse, 1, P2 ;  /* 0x3f80000002137808 */ /* 0x040fe40001000000 */
[----:B------:R-:W-:Y:S01]  /*0b80*/  FSEL R25, R2, 1, P4 ;  /* 0x3f80000002197808 */ /* 0x000fe20002000000 */
[----:B----4-:R-:W-:Y:S01]  /*0b90*/  FMUL R17, R12, R17 ;  /* 0x000000110c117220 */ /* 0x010fe20000400000 */
[----:B------:R-:W-:Y:S01]  /*0ba0*/  FMUL R2, R15, R24 ;  /* 0x000000180f027220 */ /* 0x000fe20000400000 */
[----:B------:R-:W-:Y:S01]  /*0bb0*/  FMUL R13, R13, R26 ;  /* 0x0000001a0d0d7220 */ /* 0x000fe20000400000 */
[----:B--2---:R-:W-:Y:S01]  /*0bc0*/  FMUL R14, R14, R19 ;  /* 0x000000130e0e7220 */ /* 0x004fe20000400000 */
[----:B------:R-:W-:Y:S01]  /*0bd0*/  FMUL R16, R16, R25 ;  /* 0x0000001910107220 */ /* 0x000fe20000400000 */
[----:B------:R-:W-:-:S04]  /*0be0*/  IMAD.WIDE R8, R0, 0x4, R8 ;  /* 0x0000000400087825 */ /* 0x000fc800078e0208 */
[----:B------:R-:W-:Y:S01]  /*0bf0*/  FMUL R4, R3, R4 ;  /* 0x0000000403047220 */ /* 0x000fe20000400000 */
[----:B------:R-:W-:Y:S01]  /*0c00*/  FMUL R5, R5, R10 ;  /* 0x0000000a05057220 */ /* 0x000fe20000400000 */
[----:B------:R-:W-:Y:S01]  /*0c10*/  FMUL R6, R6, R11 ;  /* 0x0000000b06067220 */ /* 0x000fe20000400000 */
[----:B------:R-:W-:Y:S01]  /*0c20*/  FMUL R20, R20, R17 ;  /* 0x0000001114147220 */ /* 0x000fe20000400000 */
[----:B------:R-:W-:Y:S01]  /*0c30*/  FMUL R21, R21, R2 ;  /* 0x0000000215157220 */ /* 0x000fe20000400000 */
[----:B------:R-:W-:Y:S01]  /*0c40*/  FMUL R22, R22, R13 ;  /* 0x0000000d16167220 */ /* 0x000fe20000400000 */
[----:B------:R-:W-:Y:S01]  /*0c50*/  FMUL R7, R7, R14 ;  /* 0x0000000e07077220 */ /* 0x000fe20000400000 */
[----:B------:R-:W-:-:S04]  /*0c60*/  FMUL R23, R23, R16 ;  /* 0x0000001017177220 */ /* 0x000fc80000400000 */
[----:B------:R-:W-:Y:S04]  /*0c70*/  STG.E.128 desc[UR4][R8.64], R4 ;  /* 0x0000000408007986 */ /* 0x000fe8000c101d04 */
[----:B------:R-:W-:Y:S01]  /*0c80*/  STG.E.128 desc[UR4][R8.64+0x800], R20 ;  /* 0x0008001408007986 */ /* 0x000fe2000c101d04 */
[----:B------:R-:W-:Y:S05]  /*0c90*/  EXIT ;  /* 0x000000000000794d */ /* 0x000fea0003800000 */
.L_x_0:
[----:B------:R-:W-:-:S00]  /*0ca0*/  BRA `(.L_x_0) ;  /* 0xfffffffc00fc7947 */ /* 0x000fc0000383ffff */
[----:B------:R-:W-:-:S00]  /*0cb0*/  NOP ;  /* 0x0000000000007918 */ /* 0x000fc00000000000 */
        /* <DEDUP_REMOVED lines=12> */
.L_x_1:


//--------------------- .nv.global.init           --------------------------
	.section	.nv.global.init,"aw",@progbits
.nv.global.init:
	.type		_$_str,@object
	.size		_$_str,(_$_str_$_2 - _$_str)
_$_str:
        /*0000*/ 	.byte	0x5f, 0x5f, 0x43, 0x55, 0x44, 0x41, 0x5f, 0x46, 0x54, 0x5a, 0x00
	.type		_$_str_$_2,@object
	.size		_$_str_$_2,(.L_1 - _$_str_$_2)
_$_str_$_2:
        /*000b*/ 	.byte	0x5f, 0x5f, 0x43, 0x55, 0x44, 0x41, 0x5f, 0x50, 0x52, 0x45, 0x43, 0x5f, 0x53, 0x51, 0x52, 0x54
        /*001b*/ 	.byte	0x00
.L_1:


//--------------------- .nv.constant0.triton_poi_fused__native_batch_norm_legit_no_training_mul_sigmoid_13 --------------------------
	.section	.nv.constant0.triton_poi_fused__native_batch_norm_legit_no_training_mul_sigmoid_13,"a",@progbits
	.sectionflags	@""
	.align	4
.nv.constant0.triton_poi_fused__native_batch_norm_legit_no_training_mul_sigmoid_13:
	.zero		580
